//
// Generated by NVIDIA NVVM Compiler
//
// Compiler Build ID: CL-36424714
// Cuda compilation tools, release 13.0, V13.0.88
// Based on NVVM 20.0.0
//

.version 9.0
.target sm_100
.address_size 64

	// .globl	_Z25neighbored_pair_reductionPiS_i

.visible .entry _Z25neighbored_pair_reductionPiS_i(
	.param .u64 .ptr .align 1 _Z25neighbored_pair_reductionPiS_i_param_0,
	.param .u64 .ptr .align 1 _Z25neighbored_pair_reductionPiS_i_param_1,
	.param .u32 _Z25neighbored_pair_reductionPiS_i_param_2
)
{
	.reg .pred 	%p<6>;
	.reg .b32 	%r<14>;
	.reg .b64 	%rd<11>;

	ld.param.u64 	%rd2, [_Z25neighbored_pair_reductionPiS_i_param_0];
	ld.param.u64 	%rd3, [_Z25neighbored_pair_reductionPiS_i_param_1];
	ld.param.u32 	%r7, [_Z25neighbored_pair_reductionPiS_i_param_2];
	mov.u32 	%r1, %tid.x;
	mov.u32 	%r13, %ntid.x;
	mov.u32 	%r3, %ctaid.x;
	mad.lo.s32 	%r4, %r13, %r3, %r1;
	setp.gt.s32 	%p1, %r4, %r7;
	@%p1 bra 	$L__BB0_7;
	cvta.to.global.u64 	%rd4, %rd2;
	setp.lt.u32 	%p2, %r13, 2;
	mul.wide.s32 	%rd5, %r4, 4;
	add.s64 	%rd1, %rd4, %rd5;
	@%p2 bra 	$L__BB0_5;
$L__BB0_2:
	shr.u32 	%r6, %r13, 1;
	setp.ge.u32 	%p3, %r1, %r6;
	@%p3 bra 	$L__BB0_4;
	shl.b32 	%r8, %r6, 2;
	cvt.u64.u32 	%rd6, %r8;
	add.s64 	%rd7, %rd1, %rd6;
	ld.global.u32 	%r9, [%rd7];
	ld.global.u32 	%r10, [%rd1];
	add.s32 	%r11, %r10, %r9;
	st.global.u32 	[%rd1], %r11;
$L__BB0_4:
	bar.sync 	0;
	setp.gt.u32 	%p4, %r13, 3;
	mov.u32 	%r13, %r6;
	@%p4 bra 	$L__BB0_2;
$L__BB0_5:
	setp.ne.s32 	%p5, %r1, 0;
	@%p5 bra 	$L__BB0_7;
	ld.global.u32 	%r12, [%rd1];
	cvta.to.global.u64 	%rd8, %rd3;
	mul.wide.u32 	%rd9, %r3, 4;
	add.s64 	%rd10, %rd8, %rd9;
	st.global.u32 	[%rd10], %r12;
$L__BB0_7:
	ret;

}


// ===== COMPILED SASS (sm_100) =====

	.target	sm_100

	.elftype	@"ET_EXEC"


//--------------------- .note.nv.tkinfo           --------------------------
	.section	.note.nv.tkinfo,"",@"SHT_NOTE"
	.sectionflags	@"SHF_NOTE_NV_TKINFO"
	.tkinfo
        /*0018*/ 	.word	0x00000002
        /*0030*/ 	.string	""
        /*0030*/ 	.string	"ptxas"
        /*0030*/ 	.string	"Cuda compilation tools, release 13.0, V13.0.88"
        /*0030*/ 	.string	"Build cuda_13.0.r13.0/compiler.36424714_0"
        /*0030*/ 	.string	"-arch sm_100 -m 64 "



//--------------------- .note.nv.cuinfo           --------------------------
	.section	.note.nv.cuinfo,"",@"SHT_NOTE"
	.sectionflags	@"SHF_NOTE_NV_CUINFO"
        /*0018*/ 	.short	0x0002
        /*001a*/ 	.short	0x0064
        /*001c*/ 	.short	0x0082
	.zero		2


//--------------------- .nv.info                  --------------------------
	.section	.nv.info,"",@"SHT_CUDA_INFO"
	.align	4


	//----- nvinfo : EIATTR_REGCOUNT
	.align		4
        /*0000*/ 	.byte	0x04, 0x2f
        /*0002*/ 	.short	(.L_1 - .L_0)
	.align		4
.L_0:
        /*0004*/ 	.word	index@(_Z25neighbored_pair_reductionPiS_i)
        /*0008*/ 	.word	0x0000000e


	//----- nvinfo : EIATTR_FRAME_SIZE
	.align		4
.L_1:
        /*000c*/ 	.byte	0x04, 0x11
        /*000e*/ 	.short	(.L_3 - .L_2)
	.align		4
.L_2:
        /*0010*/ 	.word	index@(_Z25neighbored_pair_reductionPiS_i)
        /*0014*/ 	.word	0x00000000


	//----- nvinfo : EIATTR_MIN_STACK_SIZE
	.align		4
.L_3:
        /*0018*/ 	.byte	0x04, 0x12
        /*001a*/ 	.short	(.L_5 - .L_4)
	.align		4
.L_4:
        /*001c*/ 	.word	index@(_Z25neighbored_pair_reductionPiS_i)
        /*0020*/ 	.word	0x00000000
.L_5:


//--------------------- .nv.compat                --------------------------
	.section	.nv.compat,"",@"SHT_CUDA_COMPAT_INFO"
	.align	4
        /*0000*/ 	.byte	0x02, 0x09, 0x00, 0x00, 0x02, 0x02, 0x01, 0x00, 0x02, 0x05, 0x05, 0x00, 0x03, 0x07, 0x01, 0x01
        /*0010*/ 	.byte	0x02, 0x03, 0x00, 0x00, 0x02, 0x06, 0x01, 0x00, 0x04, 0x0b, 0x08, 0x00, 0x09, 0x00, 0x00, 0x00
        /*0020*/ 	.byte	0x00, 0x00, 0x00, 0x00


//--------------------- .nv.info._Z25neighbored_pair_reductionPiS_i --------------------------
	.section	.nv.info._Z25neighbored_pair_reductionPiS_i,"",@"SHT_CUDA_INFO"
	.sectionflags	@""
	.align	4


	//----- nvinfo : EIATTR_CUDA_API_VERSION
	.align		4
        /*0000*/ 	.byte	0x04, 0x37
        /*0002*/ 	.short	(.L_7 - .L_6)
.L_6:
        /*0004*/ 	.word	0x00000082


	//----- nvinfo : EIATTR_KPARAM_INFO
	.align		4
.L_7:
        /*0008*/ 	.byte	0x04, 0x17
        /*000a*/ 	.short	(.L_9 - .L_8)
.L_8:
        /*000c*/ 	.word	0x00000000
        /*0010*/ 	.short	0x0002
        /*0012*/ 	.short	0x0010
        /*0014*/ 	.byte	0x00, 0xf0, 0x11, 0x00


	//----- nvinfo : EIATTR_KPARAM_INFO
	.align		4
.L_9:
        /*0018*/ 	.byte	0x04, 0x17
        /*001a*/ 	.short	(.L_11 - .L_10)
.L_10:
        /*001c*/ 	.word	0x00000000
        /*0020*/ 	.short	0x0001
        /*0022*/ 	.short	0x0008
        /*0024*/ 	.byte	0x00, 0xf5, 0x21, 0x00


	//----- nvinfo : EIATTR_KPARAM_INFO
	.align		4
.L_11:
        /*0028*/ 	.byte	0x04, 0x17
        /*002a*/ 	.short	(.L_13 - .L_12)
.L_12:
        /*002c*/ 	.word	0x00000000
        /*0030*/ 	.short	0x0000
        /*0032*/ 	.short	0x0000
        /*0034*/ 	.byte	0x00, 0xf5, 0x21, 0x00


	//----- nvinfo : EIATTR_SPARSE_MMA_MASK
	.align		4
.L_13:
        /*0038*/ 	.byte	0x03, 0x50
        /*003a*/ 	.short	0x0000


	//----- nvinfo : EIATTR_MAXREG_COUNT
	.align		4
        /*003c*/ 	.byte	0x03, 0x1b
        /*003e*/ 	.short	0x00ff


	//----- nvinfo : EIATTR_NUM_BARRIERS
	.align		4
        /*0040*/ 	.byte	0x02, 0x4c
        /*0042*/ 	.byte	0x01
	.zero		1


	//----- nvinfo : EIATTR_MERCURY_ISA_VERSION
	.align		4
        /*0044*/ 	.byte	0x03, 0x5f
        /*0046*/ 	.short	0x0101


	//----- nvinfo : EIATTR_VRC_CTA_INIT_COUNT
	.align		4
        /*0048*/ 	.byte	0x02, 0x4a
	.zero		1
	.zero		1


	//----- nvinfo : EIATTR_EXIT_INSTR_OFFSETS
	.align		4
        /*004c*/ 	.byte	0x04, 0x1c
        /*004e*/ 	.short	(.L_15 - .L_14)


	//   ....[0]....
.L_14:
        /*0050*/ 	.word	0x00000080


	//   ....[1]....
        /*0054*/ 	.word	0x000001e0


	//   ....[2]....
        /*0058*/ 	.word	0x00000230


	//----- nvinfo : EIATTR_CRS_STACK_SIZE
	.align		4
.L_15:
        /*005c*/ 	.byte	0x04, 0x1e
        /*005e*/ 	.short	(.L_17 - .L_16)
.L_16:
        /*0060*/ 	.word	0x00000000


	//----- nvinfo : EIATTR_CBANK_PARAM_SIZE
	.align		4
.L_17:
        /*0064*/ 	.byte	0x03, 0x19
        /*0066*/ 	.short	0x0014


	//----- nvinfo : EIATTR_PARAM_CBANK
	.align		4
        /*0068*/ 	.byte	0x04, 0x0a
        /*006a*/ 	.short	(.L_19 - .L_18)
	.align		4
.L_18:
        /*006c*/ 	.word	index@(.nv.constant0._Z25neighbored_pair_reductionPiS_i)
        /*0070*/ 	.short	0x0380
        /*0072*/ 	.short	0x0014


	//----- nvinfo : EIATTR_SW_WAR
	.align		4
.L_19:
        /*0074*/ 	.byte	0x04, 0x36
        /*0076*/ 	.short	(.L_21 - .L_20)
.L_20:
        /*0078*/ 	.word	0x00000008
.L_21:


//--------------------- .nv.callgraph             --------------------------
	.section	.nv.callgraph,"",@"SHT_CUDA_CALLGRAPH"
	.align	4
	.sectionentsize	8
	.align		4
        /*0000*/ 	.word	0x00000000
	.align		4
        /*0004*/ 	.word	0xffffffff
	.align		4
        /*0008*/ 	.word	0x00000000
	.align		4
        /*000c*/ 	.word	0xfffffffe
	.align		4
        /*0010*/ 	.word	0x00000000
	.align		4
        /*0014*/ 	.word	0xfffffffd
	.align		4
        /*0018*/ 	.word	0x00000000
	.align		4
        /*001c*/ 	.word	0xfffffffc


//--------------------- .text._Z25neighbored_pair_reductionPiS_i --------------------------
	.section	.text._Z25neighbored_pair_reductionPiS_i,"ax",@progbits
	.align	128
        .global         _Z25neighbored_pair_reductionPiS_i
        .type           _Z25neighbored_pair_reductionPiS_i,@function
        .size           _Z25neighbored_pair_reductionPiS_i,(.L_x_5 - _Z25neighbored_pair_reductionPiS_i)
        .other          _Z25neighbored_pair_reductionPiS_i,@"STO_CUDA_ENTRY STV_DEFAULT"
_Z25neighbored_pair_reductionPiS_i:
.text._Z25neighbored_pair_reductionPiS_i:
[----:B------:R-:W-:Y:S01]  /*0000*/  LDC R1, c[0x0][0x37c] ;  /* 0x0000df00ff017b82 */ /* 0x000fe20000000800 */
[----:B------:R-:W0:Y:S01]  /*0010*/  S2R R6, SR_TID.X ;  /* 0x0000000000067919 */ /* 0x000e220000002100 */
[----:B------:R-:W1:Y:S01]  /*0020*/  LDCU UR4, c[0x0][0x360] ;  /* 0x00006c00ff0477ac */ /* 0x000e620008000800 */
[----:B------:R-:W0:Y:S01]  /*0030*/  S2R R9, SR_CTAID.X ;  /* 0x0000000000097919 */ /* 0x000e220000002500 */
[----:B------:R-:W2:Y:S01]  /*0040*/  LDCU UR5, c[0x0][0x390] ;  /* 0x00007200ff0577ac */ /* 0x000ea20008000800 */
[----:B-1----:R-:W-:Y:S02]  /*0050*/  IMAD.U32 R0, RZ, RZ, UR4 ;  /* 0x00000004ff007e24 */ /* 0x002fe4000f8e00ff */
[----:B0-----:R-:W-:-:S05]  /*0060*/  IMAD R5, R9, UR4, R6 ;  /* 0x0000000409057c24 */ /* 0x001fca000f8e0206 */
[----:B--2---:R-:W-:-:S13]  /*0070*/  ISETP.GT.AND P0, PT, R5, UR5, PT ;  /* 0x0000000505007c0c */ /* 0x004fda000bf04270 */
[----:B------:R-:W-:Y:S05]  /*0080*/  @P0 EXIT ;  /* 0x000000000000094d */ /* 0x000fea0003800000 */
[----:B------:R-:W0:Y:S01]  /*0090*/  LDC.64 R2, c[0x0][0x380] ;  /* 0x0000e000ff027b82 */ /* 0x000e220000000a00 */
[----:B------:R-:W-:Y:S01]  /*00a0*/  ISETP.GE.U32.AND P0, PT, R0, 0x2, PT ;  /* 0x000000020000780c */ /* 0x000fe20003f06070 */
[----:B------:R-:W1:Y:S01]  /*00b0*/  LDCU.64 UR4, c[0x0][0x358] ;  /* 0x00006b00ff0477ac */ /* 0x000e620008000a00 */
[----:B0-----:R-:W-:-:S11]  /*00c0*/  IMAD.WIDE R2, R5, 0x4, R2 ;  /* 0x0000000405027825 */ /* 0x001fd600078e0202 */
[----:B-1----:R-:W-:Y:S05]  /*00d0*/  @!P0 BRA `(.L_x_0) ;  /* 0x00000000003c8947 */ /* 0x002fea0003800000 */
.L_x_3:
[----:B------:R-:W-:Y:S01]  /*00e0*/  SHF.R.U32.HI R11, RZ, 0x1, R0 ;  /* 0x00000001ff0b7819 */ /* 0x000fe20000011600 */
[----:B------:R-:W-:Y:S03]  /*00f0*/  BSSY.RECONVERGENT B0, `(.L_x_1) ;  /* 0x0000009000007945 */ /* 0x000fe60003800200 */
[----:B------:R-:W-:-:S13]  /*0100*/  ISETP.GE.U32.AND P0, PT, R6, R11, PT ;  /* 0x0000000b0600720c */ /* 0x000fda0003f06070 */
[----:B0-----:R-:W-:Y:S05]  /*0110*/  @P0 BRA `(.L_x_2) ;  /* 0x0000000000180947 */ /* 0x001fea0003800000 */
[----:B------:R-:W-:Y:S01]  /*0120*/  LEA R4, P0, R11, R2, 0x2 ;  /* 0x000000020b047211 */ /* 0x000fe200078010ff */
[----:B------:R-:W2:Y:S04]  /*0130*/  LDG.E R7, desc[UR4][R2.64] ;  /* 0x0000000402077981 */ /* 0x000ea8000c1e1900 */
[----:B------:R-:W-:-:S05]  /*0140*/  IMAD.X R5, RZ, RZ, R3, P0 ;  /* 0x000000ffff057224 */ /* 0x000fca00000e0603 */
[----:B------:R-:W2:Y:S02]  /*0150*/  LDG.E R4, desc[UR4][R4.64] ;  /* 0x0000000404047981 */ /* 0x000ea4000c1e1900 */
[----:B--2---:R-:W-:-:S05]  /*0160*/  IMAD.IADD R7, R4, 0x1, R7 ;  /* 0x0000000104077824 */ /* 0x004fca00078e0207 */
[----:B------:R0:W-:Y:S02]  /*0170*/  STG.E desc[UR4][R2.64], R7 ;  /* 0x0000000702007986 */ /* 0x0001e4000c101904 */
.L_x_2:
[----:B------:R-:W-:Y:S05]  /*0180*/  BSYNC.RECONVERGENT B0 ;  /* 0x0000000000007941 */ /* 0x000fea0003800200 */
.L_x_1:
[----:B------:R-:W-:Y:S01]  /*0190*/  BAR.SYNC.DEFER_BLOCKING 0x0 ;  /* 0x0000000000007b1d */ /* 0x000fe20000010000 */
[----:B------:R-:W-:Y:S01]  /*01a0*/  ISETP.GT.U32.AND P0, PT, R0, 0x3, PT ;  /* 0x000000030000780c */ /* 0x000fe20003f04070 */
[----:B------:R-:W-:-:S12]  /*01b0*/  IMAD.MOV.U32 R0, RZ, RZ, R11 ;  /* 0x000000ffff007224 */ /* 0x000fd800078e000b */
[----:B------:R-:W-:Y:S05]  /*01c0*/  @P0 BRA `(.L_x_3) ;  /* 0xfffffffc00c40947 */ /* 0x000fea000383ffff */
.L_x_0:
[----:B------:R-:W-:-:S13]  /*01d0*/  ISETP.NE.AND P0, PT, R6, RZ, PT ;  /* 0x000000ff0600720c */ /* 0x000fda0003f05270 */
[----:B------:R-:W-:Y:S05]  /*01e0*/  @P0 EXIT ;  /* 0x000000000000094d */ /* 0x000fea0003800000 */
[----:B0-----:R-:W2:Y:S01]  /*01f0*/  LDG.E R3, desc[UR4][R2.64] ;  /* 0x0000000402037981 */ /* 0x001ea2000c1e1900 */
[----:B------:R-:W0:Y:S02]  /*0200*/  LDC.64 R4, c[0x0][0x388] ;  /* 0x0000e200ff047b82 */ /* 0x000e240000000a00 */
[----:B0-----:R-:W-:-:S05]  /*0210*/  IMAD.WIDE.U32 R4, R9, 0x4, R4 ;  /* 0x0000000409047825 */ /* 0x001fca00078e0004 */
[----:B--2---:R-:W-:Y:S01]  /*0220*/  STG.E desc[UR4][R4.64], R3 ;  /* 0x0000000304007986 */ /* 0x004fe2000c101904 */
[----:B------:R-:W-:Y:S05]  /*0230*/  EXIT ;  /* 0x000000000000794d */ /* 0x000fea0003800000 */
.L_x_4:
[----:B------:R-:W-:-:S00]  /*0240*/  BRA `(.L_x_4) ;  /* 0xfffffffc00fc7947 */ /* 0x000fc0000383ffff */
[----:B------:R-:W-:-:S00]  /*0250*/  NOP ;  /* 0x0000000000007918 */ /* 0x000fc00000000000 */
        /* <DEDUP_REMOVED lines=10> */
.L_x_5:


//--------------------- .nv.shared.reserved.0     --------------------------
	.section	.nv.shared.reserved.0,"aw",@nobits
	.weak		__nv_reservedSMEM_offset_0_alias
	.size		__nv_reservedSMEM_offset_0_alias, 0, 64
	.other		__nv_reservedSMEM_offset_0_alias,@"STO_CUDA_RESERVED_SHARED STV_DEFAULT"
__nv_reservedSMEM_offset_0_alias:
	.zero		0
	.zero		64


//--------------------- .nv.constant0._Z25neighbored_pair_reductionPiS_i --------------------------
	.section	.nv.constant0._Z25neighbored_pair_reductionPiS_i,"a",@progbits
	.sectionflags	@""
	.align	4
.nv.constant0._Z25neighbored_pair_reductionPiS_i:
	.zero		916


//--------------------- SYMBOLS --------------------------

	.type		.nv.reservedSmem.offset0,@object
	.size		.nv.reservedSmem.offset0,0x4
